//
// Generated by NVIDIA NVVM Compiler
//
// Compiler Build ID: CL-36424714
// Cuda compilation tools, release 13.0, V13.0.88
// Based on NVVM 20.0.0
//

.version 9.0
.target sm_100
.address_size 64

	// .globl	_Z19tensor_clamp_kernelPfS_
.global .align 4 .b8 self[256];
.global .align 4 .b8 min_tile[256];
.global .align 4 .b8 max_tile[256];
.global .align 4 .b8 clamp_low[256];
.global .align 4 .b8 result[256];

.visible .entry _Z19tensor_clamp_kernelPfS_(
	.param .u64 .ptr .align 1 _Z19tensor_clamp_kernelPfS__param_0,
	.param .u64 .ptr .align 1 _Z19tensor_clamp_kernelPfS__param_1
)
{
	.reg .pred 	%p<4>;
	.reg .b32 	%r<13>;
	.reg .b32 	%f<4>;
	.reg .b64 	%rd<25>;

	ld.param.u64 	%rd1, [_Z19tensor_clamp_kernelPfS__param_0];
	ld.param.u64 	%rd2, [_Z19tensor_clamp_kernelPfS__param_1];
	mov.u32 	%r3, %tid.y;
	mov.u32 	%r4, %ctaid.y;
	mov.u32 	%r5, %ntid.y;
	mad.lo.s32 	%r1, %r4, %r5, %r3;
	mov.u32 	%r6, %tid.x;
	mov.u32 	%r7, %ctaid.x;
	mov.u32 	%r8, %ntid.x;
	mad.lo.s32 	%r2, %r7, %r8, %r6;
	setp.gt.u32 	%p1, %r1, 7;
	setp.gt.s32 	%p2, %r2, 7;
	or.pred  	%p3, %p1, %p2;
	@%p3 bra 	$L__BB0_2;
	cvta.to.global.u64 	%rd3, %rd1;
	cvta.to.global.u64 	%rd4, %rd2;
	shl.b32 	%r9, %r1, 3;
	add.s32 	%r10, %r9, %r2;
	mul.wide.s32 	%rd5, %r10, 4;
	add.s64 	%rd6, %rd3, %rd5;
	ld.global.f32 	%f1, [%rd6];
	mul.wide.u32 	%rd7, %r1, 32;
	mov.u64 	%rd8, self;
	add.s64 	%rd9, %rd8, %rd7;
	mul.wide.s32 	%rd10, %r2, 4;
	add.s64 	%rd11, %rd9, %rd10;
	st.global.f32 	[%rd11], %f1;
	mov.u64 	%rd12, min_tile;
	add.s64 	%rd13, %rd12, %rd7;
	add.s64 	%rd14, %rd13, %rd10;
	mov.b32 	%r11, -1082130432;
	st.global.u32 	[%rd14], %r11;
	mov.u64 	%rd15, max_tile;
	add.s64 	%rd16, %rd15, %rd7;
	add.s64 	%rd17, %rd16, %rd10;
	mov.b32 	%r12, 1065353216;
	st.global.u32 	[%rd17], %r12;
	max.f32 	%f2, %f1, 0fBF800000;
	mov.u64 	%rd18, clamp_low;
	add.s64 	%rd19, %rd18, %rd7;
	add.s64 	%rd20, %rd19, %rd10;
	st.global.f32 	[%rd20], %f2;
	min.f32 	%f3, %f2, 0f3F800000;
	mov.u64 	%rd21, result;
	add.s64 	%rd22, %rd21, %rd7;
	add.s64 	%rd23, %rd22, %rd10;
	st.global.f32 	[%rd23], %f3;
	add.s64 	%rd24, %rd4, %rd5;
	st.global.f32 	[%rd24], %f3;
$L__BB0_2:
	ret;

}


// ===== COMPILED SASS (sm_100) =====

	.target	sm_100

	.elftype	@"ET_EXEC"


//--------------------- .note.nv.tkinfo           --------------------------
	.section	.note.nv.tkinfo,"",@"SHT_NOTE"
	.sectionflags	@"SHF_NOTE_NV_TKINFO"
	.tkinfo
        /*0018*/ 	.word	0x00000002
        /*0030*/ 	.string	""
        /*0030*/ 	.string	"ptxas"
        /*0030*/ 	.string	"Cuda compilation tools, release 13.0, V13.0.88"
        /*0030*/ 	.string	"Build cuda_13.0.r13.0/compiler.36424714_0"
        /*0030*/ 	.string	"-arch sm_100 -m 64 "



//--------------------- .note.nv.cuinfo           --------------------------
	.section	.note.nv.cuinfo,"",@"SHT_NOTE"
	.sectionflags	@"SHF_NOTE_NV_CUINFO"
        /*0018*/ 	.short	0x0002
        /*001a*/ 	.short	0x0064
        /*001c*/ 	.short	0x0082
	.zero		2


//--------------------- .nv.info                  --------------------------
	.section	.nv.info,"",@"SHT_CUDA_INFO"
	.align	4


	//----- nvinfo : EIATTR_REGCOUNT
	.align		4
        /*0000*/ 	.byte	0x04, 0x2f
        /*0002*/ 	.short	(.L_6 - .L_5)
	.align		4
.L_5:
        /*0004*/ 	.word	index@(_Z19tensor_clamp_kernelPfS_)
        /*0008*/ 	.word	0x00000018


	//----- nvinfo : EIATTR_FRAME_SIZE
	.align		4
.L_6:
        /*000c*/ 	.byte	0x04, 0x11
        /*000e*/ 	.short	(.L_8 - .L_7)
	.align		4
.L_7:
        /*0010*/ 	.word	index@(_Z19tensor_clamp_kernelPfS_)
        /*0014*/ 	.word	0x00000000


	//----- nvinfo : EIATTR_MIN_STACK_SIZE
	.align		4
.L_8:
        /*0018*/ 	.byte	0x04, 0x12
        /*001a*/ 	.short	(.L_10 - .L_9)
	.align		4
.L_9:
        /*001c*/ 	.word	index@(_Z19tensor_clamp_kernelPfS_)
        /*0020*/ 	.word	0x00000000
.L_10:


//--------------------- .nv.compat                --------------------------
	.section	.nv.compat,"",@"SHT_CUDA_COMPAT_INFO"
	.align	4
        /*0000*/ 	.byte	0x02, 0x09, 0x00, 0x00, 0x02, 0x02, 0x01, 0x00, 0x02, 0x05, 0x05, 0x00, 0x03, 0x07, 0x01, 0x01
        /*0010*/ 	.byte	0x02, 0x03, 0x00, 0x00, 0x02, 0x06, 0x01, 0x00, 0x04, 0x0b, 0x08, 0x00, 0x09, 0x00, 0x00, 0x00
        /*0020*/ 	.byte	0x00, 0x00, 0x00, 0x00


//--------------------- .nv.info._Z19tensor_clamp_kernelPfS_ --------------------------
	.section	.nv.info._Z19tensor_clamp_kernelPfS_,"",@"SHT_CUDA_INFO"
	.sectionflags	@""
	.align	4


	//----- nvinfo : EIATTR_CUDA_API_VERSION
	.align		4
        /*0000*/ 	.byte	0x04, 0x37
        /*0002*/ 	.short	(.L_12 - .L_11)
.L_11:
        /*0004*/ 	.word	0x00000082


	//----- nvinfo : EIATTR_KPARAM_INFO
	.align		4
.L_12:
        /*0008*/ 	.byte	0x04, 0x17
        /*000a*/ 	.short	(.L_14 - .L_13)
.L_13:
        /*000c*/ 	.word	0x00000000
        /*0010*/ 	.short	0x0001
        /*0012*/ 	.short	0x0008
        /*0014*/ 	.byte	0x00, 0xf5, 0x21, 0x00


	//----- nvinfo : EIATTR_KPARAM_INFO
	.align		4
.L_14:
        /*0018*/ 	.byte	0x04, 0x17
        /*001a*/ 	.short	(.L_16 - .L_15)
.L_15:
        /*001c*/ 	.word	0x00000000
        /*0020*/ 	.short	0x0000
        /*0022*/ 	.short	0x0000
        /*0024*/ 	.byte	0x00, 0xf5, 0x21, 0x00


	//----- nvinfo : EIATTR_SPARSE_MMA_MASK
	.align		4
.L_16:
        /*0028*/ 	.byte	0x03, 0x50
        /*002a*/ 	.short	0x0000


	//----- nvinfo : EIATTR_MAXREG_COUNT
	.align		4
        /*002c*/ 	.byte	0x03, 0x1b
        /*002e*/ 	.short	0x00ff


	//----- nvinfo : EIATTR_MERCURY_ISA_VERSION
	.align		4
        /*0030*/ 	.byte	0x03, 0x5f
        /*0032*/ 	.short	0x0101


	//----- nvinfo : EIATTR_VRC_CTA_INIT_COUNT
	.align		4
        /*0034*/ 	.byte	0x02, 0x4a
	.zero		1
	.zero		1


	//----- nvinfo : EIATTR_EXIT_INSTR_OFFSETS
	.align		4
        /*0038*/ 	.byte	0x04, 0x1c
        /*003a*/ 	.short	(.L_18 - .L_17)


	//   ....[0]....
.L_17:
        /*003c*/ 	.word	0x000000b0


	//   ....[1]....
        /*0040*/ 	.word	0x000002c0


	//----- nvinfo : EIATTR_CBANK_PARAM_SIZE
	.align		4
.L_18:
        /*0044*/ 	.byte	0x03, 0x19
        /*0046*/ 	.short	0x0010


	//----- nvinfo : EIATTR_PARAM_CBANK
	.align		4
        /*0048*/ 	.byte	0x04, 0x0a
        /*004a*/ 	.short	(.L_20 - .L_19)
	.align		4
.L_19:
        /*004c*/ 	.word	index@(.nv.constant0._Z19tensor_clamp_kernelPfS_)
        /*0050*/ 	.short	0x0380
        /*0052*/ 	.short	0x0010


	//----- nvinfo : EIATTR_SW_WAR
	.align		4
.L_20:
        /*0054*/ 	.byte	0x04, 0x36
        /*0056*/ 	.short	(.L_22 - .L_21)
.L_21:
        /*0058*/ 	.word	0x00000008
.L_22:


//--------------------- .nv.callgraph             --------------------------
	.section	.nv.callgraph,"",@"SHT_CUDA_CALLGRAPH"
	.align	4
	.sectionentsize	8
	.align		4
        /*0000*/ 	.word	0x00000000
	.align		4
        /*0004*/ 	.word	0xffffffff
	.align		4
        /*0008*/ 	.word	0x00000000
	.align		4
        /*000c*/ 	.word	0xfffffffe
	.align		4
        /*0010*/ 	.word	0x00000000
	.align		4
        /*0014*/ 	.word	0xfffffffd
	.align		4
        /*0018*/ 	.word	0x00000000
	.align		4
        /*001c*/ 	.word	0xfffffffc


//--------------------- .nv.constant4             --------------------------
	.section	.nv.constant4,"a",@progbits
	.align	8
	.align		8
.nv.constant4:
        /*0000*/ 	.dword	self
	.align		8
        /*0008*/ 	.dword	min_tile
	.align		8
        /*0010*/ 	.dword	max_tile
	.align		8
        /*0018*/ 	.dword	clamp_low
	.align		8
        /*0020*/ 	.dword	result


//--------------------- .text._Z19tensor_clamp_kernelPfS_ --------------------------
	.section	.text._Z19tensor_clamp_kernelPfS_,"ax",@progbits
	.align	128
        .global         _Z19tensor_clamp_kernelPfS_
        .type           _Z19tensor_clamp_kernelPfS_,@function
        .size           _Z19tensor_clamp_kernelPfS_,(.L_x_1 - _Z19tensor_clamp_kernelPfS_)
        .other          _Z19tensor_clamp_kernelPfS_,@"STO_CUDA_ENTRY STV_DEFAULT"
_Z19tensor_clamp_kernelPfS_:
.text._Z19tensor_clamp_kernelPfS_:
[----:B------:R-:W-:Y:S01]  /*0000*/  LDC R1, c[0x0][0x37c] ;  /* 0x0000df00ff017b82 */ /* 0x000fe20000000800 */
[----:B------:R-:W0:Y:S07]  /*0010*/  S2R R0, SR_TID.X ;  /* 0x0000000000007919 */ /* 0x000e2e0000002100 */
[----:B------:R-:W1:Y:S01]  /*0020*/  LDC R2, c[0x0][0x364] ;  /* 0x0000d900ff027b82 */ /* 0x000e620000000800 */
[----:B------:R-:W1:Y:S07]  /*0030*/  S2R R7, SR_TID.Y ;  /* 0x0000000000077919 */ /* 0x000e6e0000002200 */
[----:B------:R-:W0:Y:S08]  /*0040*/  S2UR UR5, SR_CTAID.X ;  /* 0x00000000000579c3 */ /* 0x000e300000002500 */
[----:B------:R-:W0:Y:S08]  /*0050*/  LDC R3, c[0x0][0x360] ;  /* 0x0000d800ff037b82 */ /* 0x000e300000000800 */
[----:B------:R-:W1:Y:S01]  /*0060*/  S2UR UR4, SR_CTAID.Y ;  /* 0x00000000000479c3 */ /* 0x000e620000002600 */
[----:B0-----:R-:W-:-:S05]  /*0070*/  IMAD R0, R3, UR5, R0 ;  /* 0x0000000503007c24 */ /* 0x001fca000f8e0200 */
[----:B------:R-:W-:Y:S01]  /*0080*/  ISETP.GT.AND P0, PT, R0, 0x7, PT ;  /* 0x000000070000780c */ /* 0x000fe20003f04270 */
[----:B-1----:R-:W-:-:S05]  /*0090*/  IMAD R7, R2, UR4, R7 ;  /* 0x0000000402077c24 */ /* 0x002fca000f8e0207 */
[----:B------:R-:W-:-:S13]  /*00a0*/  ISETP.GT.U32.OR P0, PT, R7, 0x7, P0 ;  /* 0x000000070700780c */ /* 0x000fda0000704470 */
[----:B------:R-:W-:Y:S05]  /*00b0*/  @P0 EXIT ;  /* 0x000000000000094d */ /* 0x000fea0003800000 */
[----:B------:R-:W0:Y:S01]  /*00c0*/  LDC.64 R10, c[0x0][0x380] ;  /* 0x0000e000ff0a7b82 */ /* 0x000e220000000a00 */
[----:B------:R-:W1:Y:S01]  /*00d0*/  LDCU.64 UR4, c[0x0][0x358] ;  /* 0x00006b00ff0477ac */ /* 0x000e620008000a00 */
[----:B------:R-:W-:-:S06]  /*00e0*/  LEA R5, R7, R0, 0x3 ;  /* 0x0000000007057211 */ /* 0x000fcc00078e18ff */
[----:B------:R-:W2:Y:S08]  /*00f0*/  LDC.64 R12, c[0x4][RZ] ;  /* 0x01000000ff0c7b82 */ /* 0x000eb00000000a00 */
[----:B------:R-:W3:Y:S01]  /*0100*/  LDC.64 R16, c[0x4][0x8] ;  /* 0x01000200ff107b82 */ /* 0x000ee20000000a00 */
[----:B0-----:R-:W-:-:S07]  /*0110*/  IMAD.WIDE R10, R5, 0x4, R10 ;  /* 0x00000004050a7825 */ /* 0x001fce00078e020a */
[----:B------:R-:W0:Y:S01]  /*0120*/  LDC.64 R18, c[0x4][0x10] ;  /* 0x01000400ff127b82 */ /* 0x000e220000000a00 */
[----:B-1----:R0:W4:Y:S01]  /*0130*/  LDG.E R4, desc[UR4][R10.64] ;  /* 0x000000040a047981 */ /* 0x002122000c1e1900 */
[----:B--2---:R-:W-:-:S06]  /*0140*/  IMAD.WIDE.U32 R12, R7, 0x20, R12 ;  /* 0x00000020070c7825 */ /* 0x004fcc00078e000c */
[----:B------:R-:W1:Y:S01]  /*0150*/  LDC.64 R20, c[0x4][0x18] ;  /* 0x01000600ff147b82 */ /* 0x000e620000000a00 */
[----:B------:R-:W-:-:S07]  /*0160*/  IMAD.WIDE R14, R0, 0x4, R12 ;  /* 0x00000004000e7825 */ /* 0x000fce00078e020c */
[----:B------:R-:W2:Y:S01]  /*0170*/  LDC.64 R8, c[0x4][0x20] ;  /* 0x01000800ff087b82 */ /* 0x000ea20000000a00 */
[----:B---3--:R-:W-:-:S07]  /*0180*/  IMAD.WIDE.U32 R16, R7, 0x20, R16 ;  /* 0x0000002007107825 */ /* 0x008fce00078e0010 */
[----:B------:R-:W3:Y:S01]  /*0190*/  LDC.64 R2, c[0x0][0x388] ;  /* 0x0000e200ff027b82 */ /* 0x000ee20000000a00 */
[----:B0-----:R-:W-:-:S04]  /*01a0*/  IMAD.WIDE.U32 R10, R7, 0x20, R18 ;  /* 0x00000020070a7825 */ /* 0x001fc800078e0012 */
[----:B------:R-:W-:Y:S02]  /*01b0*/  HFMA2 R19, -RZ, RZ, -1.875, 0 ;  /* 0xbf800000ff137431 */ /* 0x000fe400000001ff */
[----:B------:R-:W-:-:S04]  /*01c0*/  IMAD.WIDE R10, R0, 0x4, R10 ;  /* 0x00000004000a7825 */ /* 0x000fc800078e020a */
[----:B-1----:R-:W-:Y:S01]  /*01d0*/  IMAD.WIDE.U32 R12, R7, 0x20, R20 ;  /* 0x00000020070c7825 */ /* 0x002fe200078e0014 */
[----:B------:R-:W-:-:S03]  /*01e0*/  MOV R21, 0x3f800000 ;  /* 0x3f80000000157802 */ /* 0x000fc60000000f00 */
[----:B--2---:R-:W-:-:S04]  /*01f0*/  IMAD.WIDE.U32 R8, R7, 0x20, R8 ;  /* 0x0000002007087825 */ /* 0x004fc800078e0008 */
[----:B------:R-:W-:-:S04]  /*0200*/  IMAD.WIDE R6, R0, 0x4, R16 ;  /* 0x0000000400067825 */ /* 0x000fc800078e0210 */
[----:B------:R-:W-:-:S04]  /*0210*/  IMAD.WIDE R12, R0, 0x4, R12 ;  /* 0x00000004000c7825 */ /* 0x000fc800078e020c */
[----:B------:R-:W-:-:S04]  /*0220*/  IMAD.WIDE R8, R0, 0x4, R8 ;  /* 0x0000000400087825 */ /* 0x000fc800078e0208 */
[----:B---3--:R-:W-:Y:S01]  /*0230*/  IMAD.WIDE R2, R5, 0x4, R2 ;  /* 0x0000000405027825 */ /* 0x008fe200078e0202 */
[----:B----4-:R-:W-:Y:S01]  /*0240*/  FMNMX R17, R4, -1, !PT ;  /* 0xbf80000004117809 */ /* 0x010fe20007800000 */
[----:B------:R0:W-:Y:S04]  /*0250*/  STG.E desc[UR4][R14.64], R4 ;  /* 0x000000040e007986 */ /* 0x0001e8000c101904 */
[----:B------:R-:W-:Y:S04]  /*0260*/  STG.E desc[UR4][R6.64], R19 ;  /* 0x0000001306007986 */ /* 0x000fe8000c101904 */
[----:B------:R-:W-:Y:S01]  /*0270*/  STG.E desc[UR4][R10.64], R21 ;  /* 0x000000150a007986 */ /* 0x000fe2000c101904 */
[----:B0-----:R-:W-:-:S03]  /*0280*/  FMNMX R15, R17, 1, PT ;  /* 0x3f800000110f7809 */ /* 0x001fc60003800000 */
[----:B------:R-:W-:Y:S04]  /*0290*/  STG.E desc[UR4][R12.64], R17 ;  /* 0x000000110c007986 */ /* 0x000fe8000c101904 */
[----:B------:R-:W-:Y:S04]  /*02a0*/  STG.E desc[UR4][R8.64], R15 ;  /* 0x0000000f08007986 */ /* 0x000fe8000c101904 */
[----:B------:R-:W-:Y:S01]  /*02b0*/  STG.E desc[UR4][R2.64], R15 ;  /* 0x0000000f02007986 */ /* 0x000fe2000c101904 */
[----:B------:R-:W-:Y:S05]  /*02c0*/  EXIT ;  /* 0x000000000000794d */ /* 0x000fea0003800000 */
.L_x_0:
[----:B------:R-:W-:-:S00]  /*02d0*/  BRA `(.L_x_0) ;  /* 0xfffffffc00fc7947 */ /* 0x000fc0000383ffff */
[----:B------:R-:W-:-:S00]  /*02e0*/  NOP ;  /* 0x0000000000007918 */ /* 0x000fc00000000000 */
        /* <DEDUP_REMOVED lines=9> */
.L_x_1:


//--------------------- .nv.shared.reserved.0     --------------------------
	.section	.nv.shared.reserved.0,"aw",@nobits
	.weak		__nv_reservedSMEM_offset_0_alias
	.size		__nv_reservedSMEM_offset_0_alias, 0, 64
	.other		__nv_reservedSMEM_offset_0_alias,@"STO_CUDA_RESERVED_SHARED STV_DEFAULT"
__nv_reservedSMEM_offset_0_alias:
	.zero		0
	.zero		64


//--------------------- .nv.global                --------------------------
	.section	.nv.global,"aw",@nobits
	.align	4
.nv.global:
	.type		self,@object
	.size		self,(result - self)
self:
	.zero		256
	.type		result,@object
	.size		result,(max_tile - result)
result:
	.zero		256
	.type		max_tile,@object
	.size		max_tile,(clamp_low - max_tile)
max_tile:
	.zero		256
	.type		clamp_low,@object
	.size		clamp_low,(min_tile - clamp_low)
clamp_low:
	.zero		256
	.type		min_tile,@object
	.size		min_tile,(.L_1 - min_tile)
min_tile:
	.zero		256
.L_1:


//--------------------- .nv.constant0._Z19tensor_clamp_kernelPfS_ --------------------------
	.section	.nv.constant0._Z19tensor_clamp_kernelPfS_,"a",@progbits
	.sectionflags	@""
	.align	4
.nv.constant0._Z19tensor_clamp_kernelPfS_:
	.zero		912


//--------------------- SYMBOLS --------------------------

	.type		.nv.reservedSmem.offset0,@object
	.size		.nv.reservedSmem.offset0,0x4
